//
// Generated by NVIDIA NVVM Compiler
//
// Compiler Build ID: CL-36424714
// Cuda compilation tools, release 13.0, V13.0.88
// Based on NVVM 20.0.0
//

.version 9.0
.target sm_100
.address_size 64

	// .globl	_Z16dimension_kernelv
.extern .func  (.param .b32 func_retval0) vprintf
(
	.param .b64 vprintf_param_0,
	.param .b64 vprintf_param_1
)
;
.global .align 1 .b8 $str[20] = {10, 32, 37, 100, 32, 37, 100, 32, 37, 100, 32, 37, 100, 32, 37, 100, 32, 37, 100};

.visible .entry _Z16dimension_kernelv()
{
	.local .align 8 .b8 	__local_depot0[24];
	.reg .b64 	%SP;
	.reg .b64 	%SPL;
	.reg .pred 	%p<2>;
	.reg .b32 	%r<20>;
	.reg .b64 	%rd<5>;

	mov.u64 	%SPL, __local_depot0;
	cvta.local.u64 	%SP, %SPL;
	mov.u32 	%r1, %tid.x;
	mov.u32 	%r2, %ctaid.x;
	or.b32  	%r3, %r1, %r2;
	mov.u32 	%r4, %tid.y;
	or.b32  	%r5, %r3, %r4;
	mov.u32 	%r6, %ctaid.y;
	or.b32  	%r7, %r5, %r6;
	mov.u32 	%r8, %tid.z;
	or.b32  	%r9, %r7, %r8;
	mov.u32 	%r10, %ctaid.z;
	or.b32  	%r11, %r9, %r10;
	setp.ne.s32 	%p1, %r11, 0;
	@%p1 bra 	$L__BB0_2;
	add.u64 	%rd1, %SP, 0;
	add.u64 	%rd2, %SPL, 0;
	mov.u32 	%r12, %nctaid.x;
	mov.u32 	%r13, %nctaid.y;
	mov.u32 	%r14, %nctaid.z;
	mov.u32 	%r15, %ntid.x;
	mov.u32 	%r16, %ntid.y;
	mov.u32 	%r17, %ntid.z;
	st.local.v2.u32 	[%rd2], {%r12, %r13};
	st.local.v2.u32 	[%rd2+8], {%r14, %r15};
	st.local.v2.u32 	[%rd2+16], {%r16, %r17};
	mov.u64 	%rd3, $str;
	cvta.global.u64 	%rd4, %rd3;
	{ // callseq 0, 0
	.param .b64 param0;
	st.param.b64 	[param0], %rd4;
	.param .b64 param1;
	st.param.b64 	[param1], %rd1;
	.param .b32 retval0;
	call.uni (retval0), 
	vprintf, 
	(
	param0, 
	param1
	);
	ld.param.b32 	%r18, [retval0];
	} // callseq 0
$L__BB0_2:
	ret;

}


// ===== COMPILED SASS (sm_100) =====

	.target	sm_100

	.elftype	@"ET_EXEC"


//--------------------- .note.nv.tkinfo           --------------------------
	.section	.note.nv.tkinfo,"",@"SHT_NOTE"
	.sectionflags	@"SHF_NOTE_NV_TKINFO"
	.tkinfo
        /*0018*/ 	.word	0x00000002
        /*0030*/ 	.string	""
        /*0030*/ 	.string	"ptxas"
        /*0030*/ 	.string	"Cuda compilation tools, release 13.0, V13.0.88"
        /*0030*/ 	.string	"Build cuda_13.0.r13.0/compiler.36424714_0"
        /*0030*/ 	.string	"-arch sm_100 -m 64 "



//--------------------- .note.nv.cuinfo           --------------------------
	.section	.note.nv.cuinfo,"",@"SHT_NOTE"
	.sectionflags	@"SHF_NOTE_NV_CUINFO"
        /*0018*/ 	.short	0x0002
        /*001a*/ 	.short	0x0064
        /*001c*/ 	.short	0x0082
	.zero		2


//--------------------- .nv.info                  --------------------------
	.section	.nv.info,"",@"SHT_CUDA_INFO"
	.align	4


	//----- nvinfo : EIATTR_REGCOUNT
	.align		4
        /*0000*/ 	.byte	0x04, 0x2f
        /*0002*/ 	.short	(.L_2 - .L_1)
	.align		4
.L_1:
        /*0004*/ 	.word	index@(_Z16dimension_kernelv)
        /*0008*/ 	.word	0x00000018


	//----- nvinfo : EIATTR_FRAME_SIZE
	.align		4
.L_2:
        /*000c*/ 	.byte	0x04, 0x11
        /*000e*/ 	.short	(.L_4 - .L_3)
	.align		4
.L_3:
        /*0010*/ 	.word	index@(_Z16dimension_kernelv)
        /*0014*/ 	.word	0x00000018


	//----- nvinfo : EIATTR_MIN_STACK_SIZE
	.align		4
.L_4:
        /*0018*/ 	.byte	0x04, 0x12
        /*001a*/ 	.short	(.L_6 - .L_5)
	.align		4
.L_5:
        /*001c*/ 	.word	index@(_Z16dimension_kernelv)
        /*0020*/ 	.word	0x00000018
.L_6:


//--------------------- .nv.compat                --------------------------
	.section	.nv.compat,"",@"SHT_CUDA_COMPAT_INFO"
	.align	4
        /*0000*/ 	.byte	0x02, 0x09, 0x00, 0x00, 0x02, 0x02, 0x01, 0x00, 0x02, 0x05, 0x05, 0x00, 0x03, 0x07, 0x01, 0x01
        /*0010*/ 	.byte	0x02, 0x03, 0x00, 0x00, 0x02, 0x06, 0x01, 0x00, 0x04, 0x0b, 0x08, 0x00, 0x09, 0x00, 0x00, 0x00
        /*0020*/ 	.byte	0x00, 0x00, 0x00, 0x00


//--------------------- .nv.info._Z16dimension_kernelv --------------------------
	.section	.nv.info._Z16dimension_kernelv,"",@"SHT_CUDA_INFO"
	.sectionflags	@""
	.align	4


	//----- nvinfo : EIATTR_CUDA_API_VERSION
	.align		4
        /*0000*/ 	.byte	0x04, 0x37
        /*0002*/ 	.short	(.L_8 - .L_7)
.L_7:
        /*0004*/ 	.word	0x00000082


	//----- nvinfo : EIATTR_SPARSE_MMA_MASK
	.align		4
.L_8:
        /*0008*/ 	.byte	0x03, 0x50
        /*000a*/ 	.short	0x0000


	//----- nvinfo : EIATTR_MAXREG_COUNT
	.align		4
        /*000c*/ 	.byte	0x03, 0x1b
        /*000e*/ 	.short	0x00ff


	//----- nvinfo : EIATTR_EXTERNS
	.align		4
        /*0010*/ 	.byte	0x04, 0x0f
        /*0012*/ 	.short	(.L_10 - .L_9)


	//   ....[0]....
	.align		4
.L_9:
        /*0014*/ 	.word	index@(vprintf)


	//----- nvinfo : EIATTR_MERCURY_ISA_VERSION
	.align		4
.L_10:
        /*0018*/ 	.byte	0x03, 0x5f
        /*001a*/ 	.short	0x0101


	//----- nvinfo : EIATTR_VRC_CTA_INIT_COUNT
	.align		4
        /*001c*/ 	.byte	0x02, 0x4a
	.zero		1
	.zero		1


	//----- nvinfo : EIATTR_SYSCALL_OFFSETS
	.align		4
        /*0020*/ 	.byte	0x04, 0x46
        /*0022*/ 	.short	(.L_12 - .L_11)


	//   ....[0]....
.L_11:
        /*0024*/ 	.word	0x000001f0


	//----- nvinfo : EIATTR_EXIT_INSTR_OFFSETS
	.align		4
.L_12:
        /*0028*/ 	.byte	0x04, 0x1c
        /*002a*/ 	.short	(.L_14 - .L_13)


	//   ....[0]....
.L_13:
        /*002c*/ 	.word	0x000000f0


	//   ....[1]....
        /*0030*/ 	.word	0x00000200


	//----- nvinfo : EIATTR_CRS_STACK_SIZE
	.align		4
.L_14:
        /*0034*/ 	.byte	0x04, 0x1e
        /*0036*/ 	.short	(.L_16 - .L_15)
.L_15:
        /*0038*/ 	.word	0x00000000


	//----- nvinfo : EIATTR_SW_WAR
	.align		4
.L_16:
        /*003c*/ 	.byte	0x04, 0x36
        /*003e*/ 	.short	(.L_18 - .L_17)
.L_17:
        /*0040*/ 	.word	0x00000008
.L_18:


//--------------------- .nv.callgraph             --------------------------
	.section	.nv.callgraph,"",@"SHT_CUDA_CALLGRAPH"
	.align	4
	.sectionentsize	8
	.align		4
        /*0000*/ 	.word	0x00000000
	.align		4
        /*0004*/ 	.word	0xffffffff
	.align		4
        /*0008*/ 	.word	index@(_Z16dimension_kernelv)
	.align		4
        /*000c*/ 	.word	index@(vprintf)
	.align		4
        /*0010*/ 	.word	0x00000000
	.align		4
        /*0014*/ 	.word	0xfffffffe
	.align		4
        /*0018*/ 	.word	0x00000000
	.align		4
        /*001c*/ 	.word	0xfffffffd
	.align		4
        /*0020*/ 	.word	0x00000000
	.align		4
        /*0024*/ 	.word	0xfffffffc


//--------------------- .nv.constant4             --------------------------
	.section	.nv.constant4,"a",@progbits
	.align	8
	.align		8
.nv.constant4:
        /*0000*/ 	.dword	vprintf
	.align		8
        /*0008*/ 	.dword	$str


//--------------------- .text._Z16dimension_kernelv --------------------------
	.section	.text._Z16dimension_kernelv,"ax",@progbits
	.align	128
        .global         _Z16dimension_kernelv
        .type           _Z16dimension_kernelv,@function
        .size           _Z16dimension_kernelv,(.L_x_2 - _Z16dimension_kernelv)
        .other          _Z16dimension_kernelv,@"STO_CUDA_ENTRY STV_DEFAULT"
_Z16dimension_kernelv:
.text._Z16dimension_kernelv:
[----:B------:R-:W0:Y:S01]  /*0000*/  LDC R1, c[0x0][0x37c] ;  /* 0x0000df00ff017b82 */ /* 0x000e220000000800 */
[----:B------:R-:W1:Y:S07]  /*0010*/  S2R R0, SR_TID.X ;  /* 0x0000000000007919 */ /* 0x000e6e0000002100 */
[----:B------:R-:W1:Y:S01]  /*0020*/  S2UR UR6, SR_CTAID.X ;  /* 0x00000000000679c3 */ /* 0x000e620000002500 */
[----:B------:R-:W2:Y:S01]  /*0030*/  LDCU UR4, c[0x0][0x2f8] ;  /* 0x00005f00ff0477ac */ /* 0x000ea20008000800 */
[----:B0-----:R-:W-:Y:S01]  /*0040*/  VIADD R1, R1, 0xffffffe8 ;  /* 0xffffffe801017836 */ /* 0x001fe20000000000 */
[----:B------:R-:W1:Y:S01]  /*0050*/  S2R R3, SR_TID.Y ;  /* 0x0000000000037919 */ /* 0x000e620000002200 */
[----:B------:R-:W0:Y:S01]  /*0060*/  LDCU UR5, c[0x0][0x2fc] ;  /* 0x00005f80ff0577ac */ /* 0x000e220008000800 */
[----:B------:R-:W3:Y:S03]  /*0070*/  S2R R5, SR_TID.Z ;  /* 0x0000000000057919 */ /* 0x000ee60000002300 */
[----:B------:R-:W3:Y:S08]  /*0080*/  S2UR UR7, SR_CTAID.Y ;  /* 0x00000000000779c3 */ /* 0x000ef00000002600 */
[----:B------:R-:W4:Y:S01]  /*0090*/  S2UR UR8, SR_CTAID.Z ;  /* 0x00000000000879c3 */ /* 0x000f220000002700 */
[----:B--2---:R-:W-:-:S05]  /*00a0*/  IADD3 R6, P1, PT, R1, UR4, RZ ;  /* 0x0000000401067c10 */ /* 0x004fca000ff3e0ff */
[----:B0-----:R-:W-:Y:S01]  /*00b0*/  IMAD.X R7, RZ, RZ, UR5, P1 ;  /* 0x00000005ff077e24 */ /* 0x001fe200088e06ff */
[----:B-1----:R-:W-:-:S04]  /*00c0*/  LOP3.LUT R0, R3, UR6, R0, 0xfe, !PT ;  /* 0x0000000603007c12 */ /* 0x002fc8000f8efe00 */
[----:B---3--:R-:W-:-:S04]  /*00d0*/  LOP3.LUT R0, R5, UR7, R0, 0xfe, !PT ;  /* 0x0000000705007c12 */ /* 0x008fc8000f8efe00 */
[----:B----4-:R-:W-:-:S13]  /*00e0*/  LOP3.LUT P0, RZ, R0, UR8, RZ, 0xfc, !PT ;  /* 0x0000000800ff7c12 */ /* 0x010fda000f80fcff */
[----:B------:R-:W-:Y:S05]  /*00f0*/  @P0 EXIT ;  /* 0x000000000000094d */ /* 0x000fea0003800000 */
[----:B------:R-:W0:Y:S01]  /*0100*/  LDC R8, c[0x0][0x370] ;  /* 0x0000dc00ff087b82 */ /* 0x000e220000000800 */
[----:B------:R-:W-:Y:S01]  /*0110*/  MOV R0, 0x0 ;  /* 0x0000000000007802 */ /* 0x000fe20000000f00 */
[----:B------:R-:W1:Y:S06]  /*0120*/  LDCU.64 UR4, c[0x4][0x8] ;  /* 0x01000100ff0477ac */ /* 0x000e6c0008000a00 */
[----:B------:R-:W0:Y:S08]  /*0130*/  LDC R9, c[0x0][0x374] ;  /* 0x0000dd00ff097b82 */ /* 0x000e300000000800 */
[----:B------:R-:W2:Y:S01]  /*0140*/  LDC R10, c[0x0][0x378] ;  /* 0x0000de00ff0a7b82 */ /* 0x000ea20000000800 */
[----:B-1----:R-:W-:-:S02]  /*0150*/  IMAD.U32 R4, RZ, RZ, UR4 ;  /* 0x00000004ff047e24 */ /* 0x002fc4000f8e00ff */
[----:B------:R-:W-:-:S05]  /*0160*/  IMAD.U32 R5, RZ, RZ, UR5 ;  /* 0x00000005ff057e24 */ /* 0x000fca000f8e00ff */
[----:B------:R-:W2:Y:S08]  /*0170*/  LDC R11, c[0x0][0x360] ;  /* 0x0000d800ff0b7b82 */ /* 0x000eb00000000800 */
[----:B------:R-:W1:Y:S01]  /*0180*/  LDC R12, c[0x0][0x364] ;  /* 0x0000d900ff0c7b82 */ /* 0x000e620000000800 */
[----:B0-----:R0:W-:Y:S07]  /*0190*/  STL.64 [R1], R8 ;  /* 0x0000000801007387 */ /* 0x0011ee0000100a00 */
[----:B------:R-:W1:Y:S01]  /*01a0*/  LDC R13, c[0x0][0x368] ;  /* 0x0000da00ff0d7b82 */ /* 0x000e620000000800 */
[----:B--2---:R0:W-:Y:S07]  /*01b0*/  STL.64 [R1+0x8], R10 ;  /* 0x0000080a01007387 */ /* 0x0041ee0000100a00 */
[----:B------:R0:W2:Y:S01]  /*01c0*/  LDC.64 R2, c[0x4][R0] ;  /* 0x0100000000027b82 */ /* 0x0000a20000000a00 */
[----:B-1----:R0:W-:Y:S02]  /*01d0*/  STL.64 [R1+0x10], R12 ;  /* 0x0000100c01007387 */ /* 0x0021e40000100a00 */
[----:B------:R-:W-:-:S07]  /*01e0*/  LEPC R20, `(.L_x_0) ;  /* 0x000000001014794e */ /* 0x000fce0000000000 */
[----:B0-2---:R-:W-:Y:S05]  /*01f0*/  CALL.ABS.NOINC R2 ;  /* 0x0000000002007343 */ /* 0x005fea0003c00000 */
.L_x_0:
[----:B------:R-:W-:Y:S05]  /*0200*/  EXIT ;  /* 0x000000000000794d */ /* 0x000fea0003800000 */
.L_x_1:
[----:B------:R-:W-:-:S00]  /*0210*/  BRA `(.L_x_1) ;  /* 0xfffffffc00fc7947 */ /* 0x000fc0000383ffff */
[----:B------:R-:W-:-:S00]  /*0220*/  NOP ;  /* 0x0000000000007918 */ /* 0x000fc00000000000 */
        /* <DEDUP_REMOVED lines=13> */
.L_x_2:


//--------------------- .nv.global.init           --------------------------
	.section	.nv.global.init,"aw",@progbits
.nv.global.init:
	.type		$str,@object
	.size		$str,(.L_0 - $str)
$str:
        /*0000*/ 	.byte	0x0a, 0x20, 0x25, 0x64, 0x20, 0x25, 0x64, 0x20, 0x25, 0x64, 0x20, 0x25, 0x64, 0x20, 0x25, 0x64
        /*0010*/ 	.byte	0x20, 0x25, 0x64, 0x00
.L_0:


//--------------------- .nv.shared.reserved.0     --------------------------
	.section	.nv.shared.reserved.0,"aw",@nobits
	.weak		__nv_reservedSMEM_offset_0_alias
	.size		__nv_reservedSMEM_offset_0_alias, 0, 64
	.other		__nv_reservedSMEM_offset_0_alias,@"STO_CUDA_RESERVED_SHARED STV_DEFAULT"
__nv_reservedSMEM_offset_0_alias:
	.zero		0
	.zero		64


//--------------------- .nv.constant0._Z16dimension_kernelv --------------------------
	.section	.nv.constant0._Z16dimension_kernelv,"a",@progbits
	.sectionflags	@""
	.align	4
.nv.constant0._Z16dimension_kernelv:
	.zero		896


//--------------------- SYMBOLS --------------------------

	.type		.nv.reservedSmem.offset0,@object
	.size		.nv.reservedSmem.offset0,0x4
	.type		vprintf,@function
